	.headerflags	@"EF_CUDA_TEXMODE_UNIFIED EF_CUDA_64BIT_ADDRESS EF_CUDA_ACCELERATORS EF_CUDA_SM90 EF_CUDA_VIRTUAL_SM(EF_CUDA_SM90)"
	.elftype	@"ET_EXEC"


//--------------------- .nv.info                  --------------------------
	.section	.nv.info,"",@"SHT_CUDA_INFO"
	.align	4


	//----- nvinfo : EIATTR_REGCOUNT
	.align		4
        /*0000*/ 	.byte	0x04, 0x2f
        /*0002*/ 	.short	(.L_3 - .L_2)
	.align		4
.L_2:
        /*0004*/ 	.word	index@(triton_poi_fused__native_batch_norm_legit_no_training_relu_9)
        /*0008*/ 	.word	0x00000020


	//----- nvinfo : EIATTR_MIN_STACK_SIZE
	.align		4
.L_3:
        /*000c*/ 	.byte	0x04, 0x12
        /*000e*/ 	.short	(.L_5 - .L_4)
	.align		4
.L_4:
        /*0010*/ 	.word	index@(triton_poi_fused__native_batch_norm_legit_no_training_relu_9)
        /*0014*/ 	.word	0x00000000


	//----- nvinfo : EIATTR_FRAME_SIZE
	.align		4
.L_5:
        /*0018*/ 	.byte	0x04, 0x11
        /*001a*/ 	.short	(.L_7 - .L_6)
	.align		4
.L_6:
        /*001c*/ 	.word	index@(triton_poi_fused__native_batch_norm_legit_no_training_relu_9)
        /*0020*/ 	.word	0x00000000


	//----- nvinfo : EIATTR_MIN_STACK_SIZE
	.align		4
.L_7:
        /*0024*/ 	.byte	0x04, 0x12
        /*0026*/ 	.short	(.L_9 - .L_8)
	.align		4
.L_8:
        /*0028*/ 	.word	index@(triton_poi_fused__native_batch_norm_legit_no_training_relu_9)
        /*002c*/ 	.word	0x00000000
.L_9:


//--------------------- .nv.info.triton_poi_fused__native_batch_norm_legit_no_training_relu_9 --------------------------
	.section	.nv.info.triton_poi_fused__native_batch_norm_legit_no_training_relu_9,"",@"SHT_CUDA_INFO"
	.sectionflags	@""
	.align	4


	//----- nvinfo : EIATTR_CUDA_API_VERSION
	.align		4
        /*0000*/ 	.byte	0x04, 0x37
        /*0002*/ 	.short	(.L_11 - .L_10)
.L_10:
        /*0004*/ 	.word	0x0000007c


	//----- nvinfo : EIATTR_KPARAM_INFO
	.align		4
.L_11:
        /*0008*/ 	.byte	0x04, 0x17
        /*000a*/ 	.short	(.L_13 - .L_12)
.L_12:
        /*000c*/ 	.word	0x00000000
        /*0010*/ 	.short	0x0006
        /*0012*/ 	.short	0x0030
        /*0014*/ 	.byte	0x00, 0xf0, 0x11, 0x00


	//----- nvinfo : EIATTR_KPARAM_INFO
	.align		4
.L_13:
        /*0018*/ 	.byte	0x04, 0x17
        /*001a*/ 	.short	(.L_15 - .L_14)
.L_14:
        /*001c*/ 	.word	0x00000000
        /*0020*/ 	.short	0x0005
        /*0022*/ 	.short	0x0028
        /*0024*/ 	.byte	0x00, 0xf4, 0x21, 0x00


	//----- nvinfo : EIATTR_KPARAM_INFO
	.align		4
.L_15:
        /*0028*/ 	.byte	0x04, 0x17
        /*002a*/ 	.short	(.L_17 - .L_16)
.L_16:
        /*002c*/ 	.word	0x00000000
        /*0030*/ 	.short	0x0004
        /*0032*/ 	.short	0x0020
        /*0034*/ 	.byte	0x00, 0xf4, 0x21, 0x00


	//----- nvinfo : EIATTR_KPARAM_INFO
	.align		4
.L_17:
        /*0038*/ 	.byte	0x04, 0x17
        /*003a*/ 	.short	(.L_19 - .L_18)
.L_18:
        /*003c*/ 	.word	0x00000000
        /*0040*/ 	.short	0x0003
        /*0042*/ 	.short	0x0018
        /*0044*/ 	.byte	0x00, 0xf4, 0x21, 0x00


	//----- nvinfo : EIATTR_KPARAM_INFO
	.align		4
.L_19:
        /*0048*/ 	.byte	0x04, 0x17
        /*004a*/ 	.short	(.L_21 - .L_20)
.L_20:
        /*004c*/ 	.word	0x00000000
        /*0050*/ 	.short	0x0002
        /*0052*/ 	.short	0x0010
        /*0054*/ 	.byte	0x00, 0xf4, 0x21, 0x00


	//----- nvinfo : EIATTR_KPARAM_INFO
	.align		4
.L_21:
        /*0058*/ 	.byte	0x04, 0x17
        /*005a*/ 	.short	(.L_23 - .L_22)
.L_22:
        /*005c*/ 	.word	0x00000000
        /*0060*/ 	.short	0x0001
        /*0062*/ 	.short	0x0008
        /*0064*/ 	.byte	0x00, 0xf4, 0x21, 0x00


	//----- nvinfo : EIATTR_KPARAM_INFO
	.align		4
.L_23:
        /*0068*/ 	.byte	0x04, 0x17
        /*006a*/ 	.short	(.L_25 - .L_24)
.L_24:
        /*006c*/ 	.word	0x00000000
        /*0070*/ 	.short	0x0000
        /*0072*/ 	.short	0x0000
        /*0074*/ 	.byte	0x00, 0xf4, 0x21, 0x00


	//----- nvinfo : EIATTR_SPARSE_MMA_MASK
	.align		4
.L_25:
        /*0078*/ 	.byte	0x03, 0x50
        /*007a*/ 	.short	0x0000


	//----- nvinfo : EIATTR_MAXREG_COUNT
	.align		4
        /*007c*/ 	.byte	0x03, 0x1b
        /*007e*/ 	.short	0x00ff


	//----- nvinfo : EIATTR_EXIT_INSTR_OFFSETS
	.align		4
        /*0080*/ 	.byte	0x04, 0x1c
        /*0082*/ 	.short	(.L_27 - .L_26)


	//   ....[0]....
.L_26:
        /*0084*/ 	.word	0x00000710


	//----- nvinfo : EIATTR_REQNTID
	.align		4
.L_27:
        /*0088*/ 	.byte	0x04, 0x10
        /*008a*/ 	.short	(.L_29 - .L_28)
.L_28:
        /*008c*/ 	.word	0x00000080
        /*0090*/ 	.word	0x00000001
        /*0094*/ 	.word	0x00000001


	//----- nvinfo : EIATTR_CBANK_PARAM_SIZE
	.align		4
.L_29:
        /*0098*/ 	.byte	0x03, 0x19
        /*009a*/ 	.short	0x0034


	//----- nvinfo : EIATTR_PARAM_CBANK
	.align		4
        /*009c*/ 	.byte	0x04, 0x0a
        /*009e*/ 	.short	(.L_31 - .L_30)
	.align		4
.L_30:
        /*00a0*/ 	.word	index@(.nv.constant0.triton_poi_fused__native_batch_norm_legit_no_training_relu_9)
        /*00a4*/ 	.short	0x0210
        /*00a6*/ 	.short	0x0034


	//----- nvinfo : EIATTR_SW_WAR
	.align		4
.L_31:
        /*00a8*/ 	.byte	0x04, 0x36
        /*00aa*/ 	.short	(.L_33 - .L_32)
.L_32:
        /*00ac*/ 	.word	0x00000008
.L_33:


//--------------------- .nv.callgraph             --------------------------
	.section	.nv.callgraph,"",@"SHT_CUDA_CALLGRAPH"
	.align	4
	.sectionentsize	8
	.align		4
        /*0000*/ 	.word	0x00000000
	.align		4
        /*0004*/ 	.word	0xffffffff
	.align		4
        /*0008*/ 	.word	0x00000000
	.align		4
        /*000c*/ 	.word	0xfffffffe
	.align		4
        /*0010*/ 	.word	0x00000000
	.align		4
        /*0014*/ 	.word	0xfffffffd
	.align		4
        /*0018*/ 	.word	0x00000000
	.align		4
        /*001c*/ 	.word	0xfffffffc


//--------------------- .nv.constant4             --------------------------
	.section	.nv.constant4,"a",@progbits
	.align	8
	.align		8
.nv.constant4:
        /*0000*/ 	.dword	_$_str
	.align		8
        /*0008*/ 	.dword	_$_str_$_2


//--------------------- .text.triton_poi_fused__native_batch_norm_legit_no_training_relu_9 --------------------------
	.section	.text.triton_poi_fused__native_batch_norm_legit_no_training_relu_9,"ax",@progbits
	.align	128
        .global         triton_poi_fused__native_batch_norm_legit_no_training_relu_9
        .type           triton_poi_fused__native_batch_norm_legit_no_training_relu_9,@function
        .size           triton_poi_fused__native_batch_norm_legit_no_training_relu_9,(.L_x_1 - triton_poi_fused__native_batch_norm_legit_no_training_relu_9)
        .other          triton_poi_fused__native_batch_norm_legit_no_training_relu_9,@"STO_CUDA_ENTRY STV_DEFAULT"
triton_poi_fused__native_batch_norm_legit_no_training_relu_9:
.text.triton_poi_fused__native_batch_norm_legit_no_training_relu_9:
[----:B------:R-:W-:Y:S01]  /*0000*/  LDC R1, c[0x0][0x28] ;  /* 0x00000a00ff017b82 */ /* 0x000fe20000000800 */
[----:B------:R-:W1:Y:S07]  /*0010*/  S2R R0, SR_TID.X ;  /* 0x0000000000007919 */ /* 0x000e6e0000002100 */
[----:B------:R-:W2:Y:S01]  /*0020*/  LDC.64 R4, c[0x0][0x220] ;  /* 0x00008800ff047b82 */ /* 0x000ea20000000a00 */
[----:B------:R-:W-:Y:S01]  /*0030*/  ULDC.64 UR4, c[0x0][0x208] ;  /* 0x0000820000047ab9 */ /* 0x000fe20000000a00 */
[----:B------:R-:W3:Y:S06]  /*0040*/  S2R R7, SR_CTAID.X ;  /* 0x0000000000077919 */ /* 0x000eec0000002500 */
[----:B------:R-:W4:Y:S08]  /*0050*/  LDC.64 R12, c[0x0][0x218] ;  /* 0x00008600ff0c7b82 */ /* 0x000f300000000a00 */
[----:B------:R-:W5:Y:S08]  /*0060*/  LDC.64 R22, c[0x0][0x210] ;  /* 0x00008400ff167b82 */ /* 0x000f700000000a00 */
[----:B------:R-:W5:Y:S01]  /*0070*/  LDC.64 R20, c[0x0][0x228] ;  /* 0x00008a00ff147b82 */ /* 0x000f620000000a00 */
[----:B-1----:R-:W-:-:S07]  /*0080*/  SHF.L.U32 R0, R0, 0x2, RZ ;  /* 0x0000000200007819 */ /* 0x002fce00000006ff */
[----:B------:R-:W1:Y:S01]  /*0090*/  LDC.64 R24, c[0x0][0x230] ;  /* 0x00008c00ff187b82 */ /* 0x000e620000000a00 */
[----:B---3--:R-:W-:Y:S02]  /*00a0*/  SHF.R.S32.HI R3, RZ, 0x15, R7 ;  /* 0x00000015ff037819 */ /* 0x008fe40000011407 */
[----:B------:R-:W-:Y:S02]  /*00b0*/  LOP3.LUT R0, R0, 0x1fc, RZ, 0xc0, !PT ;  /* 0x000001fc00007812 */ /* 0x000fe400078ec0ff */
[----:B------:R-:W-:Y:S02]  /*00c0*/  SGXT R3, R3, 0x1 ;  /* 0x000000010303781a */ /* 0x000fe40000000200 */
[----:B------:R-:W-:-:S04]  /*00d0*/  LEA R0, R7, R0, 0xa ;  /* 0x0000000007007211 */ /* 0x000fc800078e50ff */
[----:B------:R-:W-:-:S04]  /*00e0*/  LEA.HI R3, R3, R0, RZ, 0x6 ;  /* 0x0000000003037211 */ /* 0x000fc800078f30ff */
[----:B------:R-:W-:-:S04]  /*00f0*/  LOP3.LUT R3, R3, 0xffffffc0, RZ, 0xc0, !PT ;  /* 0xffffffc003037812 */ /* 0x000fc800078ec0ff */
[----:B------:R-:W-:-:S05]  /*0100*/  IADD3 R3, R0, -R3, RZ ;  /* 0x8000000300037210 */ /* 0x000fca0007ffe0ff */
[----:B--2---:R-:W-:-:S06]  /*0110*/  IMAD.WIDE R4, R3, 0x4, R4 ;  /* 0x0000000403047825 */ /* 0x004fcc00078e0204 */
[----:B------:R-:W2:Y:S01]  /*0120*/  LDG.E.EL.128 R4, desc[UR4][R4.64] ;  /* 0x0000000404047981 */ /* 0x000ea2000c2e1d00 */
[----:B----4-:R-:W-:-:S04]  /*0130*/  IMAD.WIDE R12, R3, 0x4, R12 ;  /* 0x00000004030c7825 */ /* 0x010fc800078e020c */
[----:B-----5:R-:W-:Y:S02]  /*0140*/  IMAD.WIDE R22, R0, 0x4, R22 ;  /* 0x0000000400167825 */ /* 0x020fe400078e0216 */
[----:B------:R-:W3:Y:S02]  /*0150*/  LDG.E.EL.128 R12, desc[UR4][R12.64] ;  /* 0x000000040c0c7981 */ /* 0x000ee4000c2e1d00 */
[C---:B0-----:R-:W-:Y:S02]  /*0160*/  IMAD.WIDE R20, R3.reuse, 0x4, R20 ;  /* 0x0000000403147825 */ /* 0x041fe400078e0214 */
[----:B------:R-:W3:Y:S02]  /*0170*/  LDG.E.128 R16, desc[UR4][R22.64+0x800] ;  /* 0x0008000416107981 */ /* 0x000ee4000c1e1d00 */
[----:B-1----:R-:W-:-:S04]  /*0180*/  IMAD.WIDE R24, R3, 0x4, R24 ;  /* 0x0000000403187825 */ /* 0x002fc800078e0218 */
[----:B--2---:R-:W-:Y:S01]  /*0190*/  FADD R6, R6, 9.9999997473787516356e-06 ;  /* 0x3727c5ac06067421 */ /* 0x004fe20000000000 */
[----:B------:R-:W-:Y:S01]  /*01a0*/  FADD R2, R4, 9.9999997473787516356e-06 ;  /* 0x3727c5ac04027421 */ /* 0x000fe20000000000 */
[----:B------:R-:W-:-:S03]  /*01b0*/  FADD R8, R5, 9.9999997473787516356e-06 ;  /* 0x3727c5ac05087421 */ /* 0x000fc60000000000 */
[----:B------:R-:W0:Y:S08]  /*01c0*/  MUFU.SQRT R26, R2 ;  /* 0x00000002001a7308 */ /* 0x000e300000002000 */
[----:B------:R-:W1:Y:S01]  /*01d0*/  MUFU.SQRT R6, R6 ;  /* 0x0000000600067308 */ /* 0x000e620000002000 */
[----:B0-----:R-:W-:-:S07]  /*01e0*/  FSETP.GT.AND P0, PT, R26, 8.50705917302346158658e+37, PT ;  /* 0x7e8000001a00780b */ /* 0x001fce0003f04000 */
[----:B------:R0:W2:Y:S01]  /*01f0*/  MUFU.SQRT R27, R8 ;  /* 0x00000008001b7308 */ /* 0x0000a20000002000 */
[----:B------:R-:W-:Y:S02]  /*0200*/  FSETP.GEU.AND P3, PT, R26, 1.175494350822287508e-38, PT ;  /* 0x008000001a00780b */ /* 0x000fe40003f6e000 */
[C---:B-1----:R-:W-:Y:S02]  /*0210*/  FSETP.GT.AND P2, PT, R6.reuse, 8.50705917302346158658e+37, PT ;  /* 0x7e8000000600780b */ /* 0x042fe40003f44000 */
[----:B------:R-:W-:Y:S01]  /*0220*/  FSETP.GEU.AND P5, PT, R6, 1.175494350822287508e-38, PT ;  /* 0x008000000600780b */ /* 0x000fe20003fae000 */
[----:B------:R-:W-:Y:S01]  /*0230*/  HFMA2.MMA R2, -RZ, RZ, 1.625, 0 ;  /* 0x3e800000ff027435 */ /* 0x000fe200000001ff */
[----:B0-----:R-:W4:Y:S01]  /*0240*/  LDG.E.128 R8, desc[UR4][R22.64] ;  /* 0x0000000416087981 */ /* 0x001f22000c1e1d00 */
[----:B------:R-:W-:Y:S01]  /*0250*/  @P0 FMUL R26, R26, 0.25 ;  /* 0x3e8000001a1a0820 */ /* 0x000fe20000400000 */
[----:B--2---:R-:W-:-:S05]  /*0260*/  FSETP.GT.AND P1, PT, R27, 8.50705917302346158658e+37, PT ;  /* 0x7e8000001b00780b */ /* 0x004fca0003f24000 */
[----:B------:R-:W-:Y:S01]  /*0270*/  @!P3 FMUL R26, R26, 16777216 ;  /* 0x4b8000001a1ab820 */ /* 0x000fe20000400000 */
[C---:B------:R-:W-:Y:S01]  /*0280*/  FSETP.GEU.AND P4, PT, R27.reuse, 1.175494350822287508e-38, PT ;  /* 0x008000001b00780b */ /* 0x040fe20003f8e000 */
[----:B------:R-:W-:Y:S02]  /*0290*/  @P2 FMUL R6, R6, 0.25 ;  /* 0x3e80000006062820 */ /* 0x000fe40000400000 */
[----:B------:R0:W1:Y:S01]  /*02a0*/  MUFU.RCP R5, R26 ;  /* 0x0000001a00057308 */ /* 0x0000620000001000 */
[----:B------:R-:W2:Y:S01]  /*02b0*/  LDG.E.EL.128 R20, desc[UR4][R20.64] ;  /* 0x0000000414147981 */ /* 0x000ea2000c2e1d00 */
[----:B------:R-:W-:Y:S02]  /*02c0*/  @!P5 FMUL R6, R6, 16777216 ;  /* 0x4b8000000606d820 */ /* 0x000fe40000400000 */
[----:B------:R-:W-:-:S04]  /*02d0*/  @P1 FMUL R27, R27, 0.25 ;  /* 0x3e8000001b1b1820 */ /* 0x000fc80000400000 */
[----:B------:R-:W5:Y:S02]  /*02e0*/  MUFU.RCP R6, R6 ;  /* 0x0000000600067308 */ /* 0x000f640000001000 */
[----:B------:R-:W-:Y:S01]  /*02f0*/  @!P4 FMUL R27, R27, 16777216 ;  /* 0x4b8000001b1bc820 */ /* 0x000fe20000400000 */
[----:B0-----:R-:W-:-:S05]  /*0300*/  FSEL R26, R2, 1, P0 ;  /* 0x3f800000021a7808 */ /* 0x001fca0000000000 */
[----:B------:R0:W-:Y:S01]  /*0310*/  MUFU.RCP R4, R27 ;  /* 0x0000001b00047308 */ /* 0x0001e20000001000 */
[----:B------:R-:W-:Y:S01]  /*0320*/  @!P3 FMUL R26, R26, 16777216 ;  /* 0x4b8000001a1ab820 */ /* 0x000fe20000400000 */
[----:B0-----:R-:W-:-:S03]  /*0330*/  FSEL R27, R2, 1, P2 ;  /* 0x3f800000021b7808 */ /* 0x001fc60001000000 */
[----:B-1----:R-:W-:Y:S02]  /*0340*/  FMUL R3, R5, R26 ;  /* 0x0000001a05037220 */ /* 0x002fe40000400000 */
[----:B------:R-:W-:-:S04]  /*0350*/  @!P5 FMUL R27, R27, 16777216 ;  /* 0x4b8000001b1bd820 */ /* 0x000fc80000400000 */
[----:B-----5:R-:W-:Y:S02]  /*0360*/  FMUL R5, R6, R27 ;  /* 0x0000001b06057220 */ /* 0x020fe40000400000 */
[----:B------:R-:W2:Y:S01]  /*0370*/  LDG.E.EL.128 R24, desc[UR4][R24.64] ;  /* 0x0000000418187981 */ /* 0x000ea2000c2e1d00 */
[----:B------:R-:W-:-:S04]  /*0380*/  FADD R7, R7, 9.9999997473787516356e-06 ;  /* 0x3727c5ac07077421 */ /* 0x000fc80000000000 */
[----:B------:R0:W1:Y:S01]  /*0390*/  MUFU.SQRT R28, R7 ;  /* 0x00000007001c7308 */ /* 0x0000620000002000 */
[----:B------:R-:W-:Y:S01]  /*03a0*/  FSEL R29, R2, 1, P1 ;  /* 0x3f800000021d7808 */ /* 0x000fe20000800000 */
[----:B0-----:R-:W0:Y:S01]  /*03b0*/  LDC.64 R6, c[0x0][0x238] ;  /* 0x00008e00ff067b82 */ /* 0x001e220000000a00 */
[C---:B-1----:R-:W-:Y:S02]  /*03c0*/  FSETP.GT.AND P0, PT, R28.reuse, 8.50705917302346158658e+37, PT ;  /* 0x7e8000001c00780b */ /* 0x042fe40003f04000 */
[----:B------:R-:W-:-:S11]  /*03d0*/  FSETP.GEU.AND P1, PT, R28, 1.175494350822287508e-38, PT ;  /* 0x008000001c00780b */ /* 0x000fd60003f2e000 */
[----:B------:R-:W-:-:S04]  /*03e0*/  @P0 FMUL R28, R28, 0.25 ;  /* 0x3e8000001c1c0820 */ /* 0x000fc80000400000 */
[----:B------:R-:W-:Y:S01]  /*03f0*/  @!P1 FMUL R28, R28, 16777216 ;  /* 0x4b8000001c1c9820 */ /* 0x000fe20000400000 */
[----:B------:R-:W-:-:S05]  /*0400*/  @!P4 FMUL R29, R29, 16777216 ;  /* 0x4b8000001d1dc820 */ /* 0x000fca0000400000 */
[----:B------:R-:W1:Y:S01]  /*0410*/  MUFU.RCP R28, R28 ;  /* 0x0000001c001c7308 */ /* 0x000e620000001000 */
[----:B------:R-:W-:Y:S01]  /*0420*/  FMUL R4, R4, R29 ;  /* 0x0000001d04047220 */ /* 0x000fe20000400000 */
[----:B------:R-:W-:-:S05]  /*0430*/  FSEL R29, R2, 1, P0 ;  /* 0x3f800000021d7808 */ /* 0x000fca0000000000 */
[----:B------:R-:W-:Y:S01]  /*0440*/  @!P1 FMUL R29, R29, 16777216 ;  /* 0x4b8000001d1d9820 */ /* 0x000fe20000400000 */
[----:B---3--:R-:W-:Y:S01]  /*0450*/  FADD R19, R19, -R15 ;  /* 0x8000000f13137221 */ /* 0x008fe20000000000 */
[----:B------:R-:W-:Y:S01]  /*0460*/  FADD R16, R16, -R12 ;  /* 0x8000000c10107221 */ /* 0x000fe20000000000 */
[----:B------:R-:W-:Y:S01]  /*0470*/  FADD R18, R18, -R14 ;  /* 0x8000000e12127221 */ /* 0x000fe20000000000 */
[----:B-1----:R-:W-:Y:S01]  /*0480*/  FMUL R2, R28, R29 ;  /* 0x0000001d1c027220 */ /* 0x002fe20000400000 */
[----:B------:R-:W-:Y:S01]  /*0490*/  FADD R17, R17, -R13 ;  /* 0x8000000d11117221 */ /* 0x000fe20000000000 */
[----:B----4-:R-:W-:Y:S01]  /*04a0*/  FADD R11, R11, -R15 ;  /* 0x8000000f0b0b7221 */ /* 0x010fe20000000000 */
[----:B------:R-:W-:Y:S01]  /*04b0*/  FADD R8, R8, -R12 ;  /* 0x8000000c08087221 */ /* 0x000fe20000000000 */
[----:B------:R-:W-:Y:S02]  /*04c0*/  FADD R12, R10, -R14 ;  /* 0x8000000e0a0c7221 */ /* 0x000fe40000000000 */
[C---:B------:R-:W-:Y:S01]  /*04d0*/  FMUL R10, R2.reuse, R11 ;  /* 0x0000000b020a7220 */ /* 0x040fe20000400000 */
[----:B------:R-:W-:Y:S01]  /*04e0*/  FMUL R2, R2, R19 ;  /* 0x0000001302027220 */ /* 0x000fe20000400000 */
[----:B------:R-:W-:Y:S01]  /*04f0*/  FADD R9, R9, -R13 ;  /* 0x8000000d09097221 */ /* 0x000fe20000000000 */
[C---:B------:R-:W-:Y:S01]  /*0500*/  FMUL R11, R5.reuse, R12 ;  /* 0x0000000c050b7220 */ /* 0x040fe20000400000 */
[----:B------:R-:W-:Y:S01]  /*0510*/  FMUL R5, R5, R18 ;  /* 0x0000001205057220 */ /* 0x000fe20000400000 */
[C---:B------:R-:W-:Y:S01]  /*0520*/  FMUL R15, R3.reuse, R8 ;  /* 0x00000008030f7220 */ /* 0x040fe20000400000 */
[C---:B------:R-:W-:Y:S01]  /*0530*/  FMUL R8, R4.reuse, R17 ;  /* 0x0000001104087220 */ /* 0x040fe20000400000 */
[----:B------:R-:W-:Y:S01]  /*0540*/  FMUL R13, R3, R16 ;  /* 0x00000010030d7220 */ /* 0x000fe20000400000 */
[----:B------:R-:W-:Y:S01]  /*0550*/  FMUL R12, R4, R9 ;  /* 0x00000009040c7220 */ /* 0x000fe20000400000 */
[----:B--2---:R-:W-:Y:S01]  /*0560*/  FFMA R2, R23, R2, R27 ;  /* 0x0000000217027223 */ /* 0x004fe2000000001b */
[----:B------:R-:W-:Y:S01]  /*0570*/  FFMA R5, R22, R5, R26 ;  /* 0x0000000516057223 */ /* 0x000fe2000000001a */
[----:B------:R-:W-:Y:S01]  /*0580*/  FFMA R8, R21, R8, R25 ;  /* 0x0000000815087223 */ /* 0x000fe20000000019 */
[----:B------:R-:W-:Y:S01]  /*0590*/  FFMA R10, R23, R10, R27 ;  /* 0x0000000a170a7223 */ /* 0x000fe2000000001b */
[C-C-:B------:R-:W-:Y:S01]  /*05a0*/  FFMA R3, R20.reuse, R15, R24.reuse ;  /* 0x0000000f14037223 */ /* 0x140fe20000000018 */
[----:B------:R-:W-:Y:S01]  /*05b0*/  FFMA R4, R20, R13, R24 ;  /* 0x0000000d14047223 */ /* 0x000fe20000000018 */
[----:B------:R-:W-:Y:S01]  /*05c0*/  FFMA R9, R21, R12, R25 ;  /* 0x0000000c15097223 */ /* 0x000fe20000000019 */
[----:B------:R-:W-:Y:S01]  /*05d0*/  FFMA R22, R22, R11, R26 ;  /* 0x0000000b16167223 */ /* 0x000fe2000000001a */
[----:B------:R-:W-:Y:S01]  /*05e0*/  FSETP.GEU.AND P6, PT, R2, RZ, PT ;  /* 0x000000ff0200720b */ /* 0x000fe20003fce000 */
[----:B0-----:R-:W-:Y:S01]  /*05f0*/  IMAD.WIDE R12, R0, 0x4, R6 ;  /* 0x00000004000c7825 */ /* 0x001fe200078e0206 */
[----:B------:R-:W-:-:S02]  /*0600*/  FSETP.GEU.AND P5, PT, R5, RZ, PT ;  /* 0x000000ff0500720b */ /* 0x000fc40003fae000 */
[----:B------:R-:W-:Y:S02]  /*0610*/  FSETP.GEU.AND P4, PT, R8, RZ, PT ;  /* 0x000000ff0800720b */ /* 0x000fe40003f8e000 */
[----:B------:R-:W-:Y:S02]  /*0620*/  FSETP.GEU.AND P3, PT, R10, RZ, PT ;  /* 0x000000ff0a00720b */ /* 0x000fe40003f6e000 */
[----:B------:R-:W-:Y:S02]  /*0630*/  SEL R7, R2, RZ, P6 ;  /* 0x000000ff02077207 */ /* 0x000fe40003000000 */
[----:B------:R-:W-:Y:S02]  /*0640*/  FSETP.GEU.AND P0, PT, R4, RZ, PT ;  /* 0x000000ff0400720b */ /* 0x000fe40003f0e000 */
[----:B------:R-:W-:Y:S02]  /*0650*/  FSETP.GEU.AND P2, PT, R22, RZ, PT ;  /* 0x000000ff1600720b */ /* 0x000fe40003f4e000 */
[----:B------:R-:W-:-:S02]  /*0660*/  FSETP.GEU.AND P1, PT, R9, RZ, PT ;  /* 0x000000ff0900720b */ /* 0x000fc40003f2e000 */
[----:B------:R-:W-:Y:S02]  /*0670*/  FSETP.GEU.AND P6, PT, R3, RZ, PT ;  /* 0x000000ff0300720b */ /* 0x000fe40003fce000 */
[----:B------:R-:W-:Y:S02]  /*0680*/  SEL R6, R5, RZ, P5 ;  /* 0x000000ff05067207 */ /* 0x000fe40002800000 */
[----:B------:R-:W-:Y:S02]  /*0690*/  SEL R5, R8, RZ, P4 ;  /* 0x000000ff08057207 */ /* 0x000fe40002000000 */
[----:B------:R-:W-:Y:S02]  /*06a0*/  SEL R11, R10, RZ, P3 ;  /* 0x000000ff0a0b7207 */ /* 0x000fe40001800000 */
[----:B------:R-:W-:Y:S02]  /*06b0*/  SEL R10, R22, RZ, P2 ;  /* 0x000000ff160a7207 */ /* 0x000fe40001000000 */
[----:B------:R-:W-:-:S02]  /*06c0*/  SEL R9, R9, RZ, P1 ;  /* 0x000000ff09097207 */ /* 0x000fc40000800000 */
[----:B------:R-:W-:Y:S02]  /*06d0*/  SEL R8, R3, RZ, P6 ;  /* 0x000000ff03087207 */ /* 0x000fe40003000000 */
[----:B------:R-:W-:-:S03]  /*06e0*/  SEL R4, R4, RZ, P0 ;  /* 0x000000ff04047207 */ /* 0x000fc60000000000 */
[----:B------:R-:W-:Y:S04]  /*06f0*/  STG.E.128 desc[UR4][R12.64], R8 ;  /* 0x000000080c007986 */ /* 0x000fe8000c101d04 */
[----:B------:R-:W-:Y:S01]  /*0700*/  STG.E.128 desc[UR4][R12.64+0x800], R4 ;  /* 0x000800040c007986 */ /* 0x000fe2000c101d04 */
[----:B------:R-:W-:Y:S05]  /*0710*/  EXIT ;  /* 0x000000000000794d */ /* 0x000fea0003800000 */
.L_x_0:
[----:B------:R-:W-:-:S00]  /*0720*/  BRA `(.L_x_0) ;  /* 0xfffffffc00fc7947 */ /* 0x000fc0000383ffff */
[----:B------:R-:W-:-:S00]  /*0730*/  NOP ;  /* 0x0000000000007918 */ /* 0x000fc00000000000 */
        /* <DEDUP_REMOVED lines=12> */
.L_x_1:


//--------------------- .nv.global.init           --------------------------
	.section	.nv.global.init,"aw",@progbits
.nv.global.init:
	.type		_$_str,@object
	.size		_$_str,(_$_str_$_2 - _$_str)
_$_str:
        /*0000*/ 	.byte	0x5f, 0x5f, 0x43, 0x55, 0x44, 0x41, 0x5f, 0x46, 0x54, 0x5a, 0x00
	.type		_$_str_$_2,@object
	.size		_$_str_$_2,(.L_1 - _$_str_$_2)
_$_str_$_2:
        /*000b*/ 	.byte	0x5f, 0x5f, 0x43, 0x55, 0x44, 0x41, 0x5f, 0x50, 0x52, 0x45, 0x43, 0x5f, 0x53, 0x51, 0x52, 0x54
        /*001b*/ 	.byte	0x00
.L_1:


//--------------------- .nv.constant0.triton_poi_fused__native_batch_norm_legit_no_training_relu_9 --------------------------
	.section	.nv.constant0.triton_poi_fused__native_batch_norm_legit_no_training_relu_9,"a",@progbits
	.sectionflags	@""
	.align	4
.nv.constant0.triton_poi_fused__native_batch_norm_legit_no_training_relu_9:
	.zero		580
